	.target	sm_90a

	.elftype	@"ET_EXEC"


//--------------------- .note.nv.tkinfo           --------------------------
	.section	.note.nv.tkinfo,"",@"SHT_NOTE"
	.sectionflags	@"SHF_NOTE_NV_TKINFO"
	.tkinfo
        /*0018*/ 	.word	0x00000002
        /*0030*/ 	.string	""
        /*0030*/ 	.string	"ptxas"
        /*0030*/ 	.string	"Cuda compilation tools, release 13.0, V13.0.88"
        /*0030*/ 	.string	"Build cuda_13.0.r13.0/compiler.36424714_0"
        /*0030*/ 	.string	"-v  -suppress-debug-info  -lineinfo  -arch sm_90a "



//--------------------- .note.nv.cuinfo           --------------------------
	.section	.note.nv.cuinfo,"",@"SHT_NOTE"
	.sectionflags	@"SHF_NOTE_NV_CUINFO"
        /*0018*/ 	.short	0x0002
        /*001a*/ 	.short	0x005a
        /*001c*/ 	.short	0x0082
	.zero		2


//--------------------- .nv.info                  --------------------------
	.section	.nv.info,"",@"SHT_CUDA_INFO"
	.align	4


	//----- nvinfo : EIATTR_REGCOUNT
	.align		4
        /*0000*/ 	.byte	0x04, 0x2f
        /*0002*/ 	.short	(.L_1 - .L_0)
	.align		4
.L_0:
        /*0004*/ 	.word	index@(matmul_kernel)
        /*0008*/ 	.word	0x00000030


	//----- nvinfo : EIATTR_FRAME_SIZE
	.align		4
.L_1:
        /*000c*/ 	.byte	0x04, 0x11
        /*000e*/ 	.short	(.L_3 - .L_2)
	.align		4
.L_2:
        /*0010*/ 	.word	index@(matmul_kernel)
        /*0014*/ 	.word	0x00000000


	//----- nvinfo : EIATTR_MIN_STACK_SIZE
	.align		4
.L_3:
        /*0018*/ 	.byte	0x04, 0x12
        /*001a*/ 	.short	(.L_5 - .L_4)
	.align		4
.L_4:
        /*001c*/ 	.word	index@(matmul_kernel)
        /*0020*/ 	.word	0x00000000
.L_5:


//--------------------- .nv.compat                --------------------------
	.section	.nv.compat,"",@"SHT_CUDA_COMPAT_INFO"
	.align	4
        /*0000*/ 	.byte	0x02, 0x09, 0x01, 0x00, 0x02, 0x02, 0x01, 0x00, 0x02, 0x05, 0x05, 0x00, 0x03, 0x07, 0x01, 0x01
        /*0010*/ 	.byte	0x02, 0x03, 0x00, 0x00, 0x02, 0x06, 0x01, 0x00, 0x04, 0x0b, 0x08, 0x00, 0x00, 0x00, 0x00, 0x00
        /*0020*/ 	.byte	0x00, 0x00, 0x00, 0x00


//--------------------- .nv.info.matmul_kernel    --------------------------
	.section	.nv.info.matmul_kernel,"",@"SHT_CUDA_INFO"
	.sectionflags	@""
	.align	4


	//----- nvinfo : EIATTR_CUDA_API_VERSION
	.align		4
        /*0000*/ 	.byte	0x04, 0x37
        /*0002*/ 	.short	(.L_7 - .L_6)
.L_6:
        /*0004*/ 	.word	0x00000082


	//----- nvinfo : EIATTR_KPARAM_INFO
	.align		4
.L_7:
        /*0008*/ 	.byte	0x04, 0x17
        /*000a*/ 	.short	(.L_9 - .L_8)
.L_8:
        /*000c*/ 	.word	0x00000000
        /*0010*/ 	.short	0x000d
        /*0012*/ 	.short	0x0048
        /*0014*/ 	.byte	0x00, 0xf4, 0x21, 0x00


	//----- nvinfo : EIATTR_KPARAM_INFO
	.align		4
.L_9:
        /*0018*/ 	.byte	0x04, 0x17
        /*001a*/ 	.short	(.L_11 - .L_10)
.L_10:
        /*001c*/ 	.word	0x00000000
        /*0020*/ 	.short	0x000c
        /*0022*/ 	.short	0x0040
        /*0024*/ 	.byte	0x00, 0xf4, 0x21, 0x00


	//----- nvinfo : EIATTR_KPARAM_INFO
	.align		4
.L_11:
        /*0028*/ 	.byte	0x04, 0x17
        /*002a*/ 	.short	(.L_13 - .L_12)
.L_12:
        /*002c*/ 	.word	0x00000000
        /*0030*/ 	.short	0x000b
        /*0032*/ 	.short	0x0038
        /*0034*/ 	.byte	0x00, 0xf0, 0x11, 0x00


	//----- nvinfo : EIATTR_KPARAM_INFO
	.align		4
.L_13:
        /*0038*/ 	.byte	0x04, 0x17
        /*003a*/ 	.short	(.L_15 - .L_14)
.L_14:
        /*003c*/ 	.word	0x00000000
        /*0040*/ 	.short	0x000a
        /*0042*/ 	.short	0x0034
        /*0044*/ 	.byte	0x00, 0xf0, 0x11, 0x00


	//----- nvinfo : EIATTR_KPARAM_INFO
	.align		4
.L_15:
        /*0048*/ 	.byte	0x04, 0x17
        /*004a*/ 	.short	(.L_17 - .L_16)
.L_16:
        /*004c*/ 	.word	0x00000000
        /*0050*/ 	.short	0x0009
        /*0052*/ 	.short	0x0030
        /*0054*/ 	.byte	0x00, 0xf0, 0x11, 0x00


	//----- nvinfo : EIATTR_KPARAM_INFO
	.align		4
.L_17:
        /*0058*/ 	.byte	0x04, 0x17
        /*005a*/ 	.short	(.L_19 - .L_18)
.L_18:
        /*005c*/ 	.word	0x00000000
        /*0060*/ 	.short	0x0008
        /*0062*/ 	.short	0x002c
        /*0064*/ 	.byte	0x00, 0xf0, 0x11, 0x00


	//----- nvinfo : EIATTR_KPARAM_INFO
	.align		4
.L_19:
        /*0068*/ 	.byte	0x04, 0x17
        /*006a*/ 	.short	(.L_21 - .L_20)
.L_20:
        /*006c*/ 	.word	0x00000000
        /*0070*/ 	.short	0x0007
        /*0072*/ 	.short	0x0028
        /*0074*/ 	.byte	0x00, 0xf0, 0x11, 0x00


	//----- nvinfo : EIATTR_KPARAM_INFO
	.align		4
.L_21:
        /*0078*/ 	.byte	0x04, 0x17
        /*007a*/ 	.short	(.L_23 - .L_22)
.L_22:
        /*007c*/ 	.word	0x00000000
        /*0080*/ 	.short	0x0006
        /*0082*/ 	.short	0x0024
        /*0084*/ 	.byte	0x00, 0xf0, 0x11, 0x00


	//----- nvinfo : EIATTR_KPARAM_INFO
	.align		4
.L_23:
        /*0088*/ 	.byte	0x04, 0x17
        /*008a*/ 	.short	(.L_25 - .L_24)
.L_24:
        /*008c*/ 	.word	0x00000000
        /*0090*/ 	.short	0x0005
        /*0092*/ 	.short	0x0020
        /*0094*/ 	.byte	0x00, 0xf0, 0x11, 0x00


	//----- nvinfo : EIATTR_KPARAM_INFO
	.align		4
.L_25:
        /*0098*/ 	.byte	0x04, 0x17
        /*009a*/ 	.short	(.L_27 - .L_26)
.L_26:
        /*009c*/ 	.word	0x00000000
        /*00a0*/ 	.short	0x0004
        /*00a2*/ 	.short	0x001c
        /*00a4*/ 	.byte	0x00, 0xf0, 0x11, 0x00


	//----- nvinfo : EIATTR_KPARAM_INFO
	.align		4
.L_27:
        /*00a8*/ 	.byte	0x04, 0x17
        /*00aa*/ 	.short	(.L_29 - .L_28)
.L_28:
        /*00ac*/ 	.word	0x00000000
        /*00b0*/ 	.short	0x0003
        /*00b2*/ 	.short	0x0018
        /*00b4*/ 	.byte	0x00, 0xf0, 0x11, 0x00


	//----- nvinfo : EIATTR_KPARAM_INFO
	.align		4
.L_29:
        /*00b8*/ 	.byte	0x04, 0x17
        /*00ba*/ 	.short	(.L_31 - .L_30)
.L_30:
        /*00bc*/ 	.word	0x00000000
        /*00c0*/ 	.short	0x0002
        /*00c2*/ 	.short	0x0010
        /*00c4*/ 	.byte	0x00, 0xf4, 0x21, 0x00


	//----- nvinfo : EIATTR_KPARAM_INFO
	.align		4
.L_31:
        /*00c8*/ 	.byte	0x04, 0x17
        /*00ca*/ 	.short	(.L_33 - .L_32)
.L_32:
        /*00cc*/ 	.word	0x00000000
        /*00d0*/ 	.short	0x0001
        /*00d2*/ 	.short	0x0008
        /*00d4*/ 	.byte	0x00, 0xf4, 0x21, 0x00


	//----- nvinfo : EIATTR_KPARAM_INFO
	.align		4
.L_33:
        /*00d8*/ 	.byte	0x04, 0x17
        /*00da*/ 	.short	(.L_35 - .L_34)
.L_34:
        /*00dc*/ 	.word	0x00000000
        /*00e0*/ 	.short	0x0000
        /*00e2*/ 	.short	0x0000
        /*00e4*/ 	.byte	0x00, 0xf4, 0x21, 0x00


	//----- nvinfo : EIATTR_SPARSE_MMA_MASK
	.align		4
.L_35:
        /*00e8*/ 	.byte	0x03, 0x50
        /*00ea*/ 	.short	0x0000


	//----- nvinfo : EIATTR_MAXREG_COUNT
	.align		4
        /*00ec*/ 	.byte	0x03, 0x1b
        /*00ee*/ 	.short	0x00ff


	//----- nvinfo : EIATTR_NUM_BARRIERS
	.align		4
        /*00f0*/ 	.byte	0x02, 0x4c
        /*00f2*/ 	.byte	0x01
	.zero		1


	//----- nvinfo : EIATTR_MERCURY_ISA_VERSION
	.align		4
        /*00f4*/ 	.byte	0x03, 0x5f
        /*00f6*/ 	.short	0x0101


	//----- nvinfo : EIATTR_EXIT_INSTR_OFFSETS
	.align		4
        /*00f8*/ 	.byte	0x04, 0x1c
        /*00fa*/ 	.short	(.L_37 - .L_36)


	//   ....[0]....
.L_36:
        /*00fc*/ 	.word	0x000016f0


	//   ....[1]....
        /*0100*/ 	.word	0x00001720


	//----- nvinfo : EIATTR_REQNTID
	.align		4
.L_37:
        /*0104*/ 	.byte	0x04, 0x10
        /*0106*/ 	.short	(.L_39 - .L_38)
.L_38:
        /*0108*/ 	.word	0x00000100
        /*010c*/ 	.word	0x00000001
        /*0110*/ 	.word	0x00000001


	//----- nvinfo : EIATTR_CBANK_PARAM_SIZE
	.align		4
.L_39:
        /*0114*/ 	.byte	0x03, 0x19
        /*0116*/ 	.short	0x0050


	//----- nvinfo : EIATTR_PARAM_CBANK
	.align		4
        /*0118*/ 	.byte	0x04, 0x0a
        /*011a*/ 	.short	(.L_41 - .L_40)
	.align		4
.L_40:
        /*011c*/ 	.word	index@(.nv.constant0.matmul_kernel)
        /*0120*/ 	.short	0x0210
        /*0122*/ 	.short	0x0050


	//----- nvinfo : EIATTR_SW_WAR
	.align		4
.L_41:
        /*0124*/ 	.byte	0x04, 0x36
        /*0126*/ 	.short	(.L_43 - .L_42)
.L_42:
        /*0128*/ 	.word	0x00000008
.L_43:


//--------------------- .nv.callgraph             --------------------------
	.section	.nv.callgraph,"",@"SHT_CUDA_CALLGRAPH"
	.align	4
	.sectionentsize	8
	.align		4
        /*0000*/ 	.word	0x00000000
	.align		4
        /*0004*/ 	.word	0xffffffff
	.align		4
        /*0008*/ 	.word	0x00000000
	.align		4
        /*000c*/ 	.word	0xfffffffe
	.align		4
        /*0010*/ 	.word	0x00000000
	.align		4
        /*0014*/ 	.word	0xfffffffd
	.align		4
        /*0018*/ 	.word	0x00000000
	.align		4
        /*001c*/ 	.word	0xfffffffc


//--------------------- .text.matmul_kernel       --------------------------
	.section	.text.matmul_kernel,"ax",@progbits
	.align	128
        .global         matmul_kernel
        .type           matmul_kernel,@function
        .size           matmul_kernel,(.L_x_3 - matmul_kernel)
        .other          matmul_kernel,@"STO_CUDA_ENTRY STV_DEFAULT"
matmul_kernel:
.text.matmul_kernel:
[----:B------:R-:W-:Y:S08]  /*0000*/  LDC R1, c[0x0][0x28] ;  /* 0x00000a00ff017b82 */ /* 0x000ff00000000800 */
[----:B------:R-:W0:Y:S01]  /*0010*/  LDC.64 R12, c[0x0][0x228] ;  /* 0x00008a00ff0c7b82 */ /* 0x000e220000000a00 */
[----:B------:R-:W1:Y:S01]  /*0020*/  S2R R5, SR_CTAID.X ;  /* 0x0000000000057919 */ /* 0x000e620000002500 */
[----:B------:R-:W-:Y:S01]  /*0030*/  UMOV UR4, 0x400 ;  /* 0x0000040000047882 */ /* 0x000fe20000000000 */
[----:B------:R-:W-:-:S05]  /*0040*/  ULDC.64 UR6, c[0x0][0x208] ;  /* 0x0000820000067ab9 */ /* 0x000fca0000000a00 */
[----:B------:R-:W2:Y:S08]  /*0050*/  LDC R33, c[0x0][0x230] ;  /* 0x00008c00ff217b82 */ /* 0x000eb00000000800 */
[----:B------:R-:W3:Y:S01]  /*0060*/  S2UR UR5, SR_CgaCtaId ;  /* 0x00000000000579c3 */ /* 0x000ee20000008800 */
[----:B0-----:R-:W-:-:S05]  /*0070*/  VIADD R0, R13, 0xf ;  /* 0x0000000f0d007836 */ /* 0x001fca0000000000 */
[----:B------:R-:W-:Y:S01]  /*0080*/  SHF.R.S32.HI R3, RZ, 0x1f, R0 ;  /* 0x0000001fff037819 */ /* 0x000fe20000011400 */
[----:B--2---:R-:W-:-:S03]  /*0090*/  VIADD R33, R33, 0x3f ;  /* 0x0000003f21217836 */ /* 0x004fc60000000000 */
[----:B------:R-:W-:Y:S02]  /*00a0*/  LEA.HI R3, R3, R0, RZ, 0x4 ;  /* 0x0000000003037211 */ /* 0x000fe400078f20ff */
[----:B-1----:R-:W-:Y:S02]  /*00b0*/  IABS R8, R5 ;  /* 0x0000000500087213 */ /* 0x002fe40000000000 */
[----:B------:R-:W-:Y:S01]  /*00c0*/  SHF.R.S32.HI R3, RZ, 0x4, R3 ;  /* 0x00000004ff037819 */ /* 0x000fe20000011403 */
[----:B---3--:R-:W-:-:S04]  /*00d0*/  ULEA UR4, UR5, UR4, 0x18 ;  /* 0x0000000405047291 */ /* 0x008fc8000f8ec03f */
[----:B------:R-:W-:-:S05]  /*00e0*/  IMAD.SHL.U32 R4, R3, 0x8, RZ ;  /* 0x0000000803047824 */ /* 0x000fca00078e00ff */
[-C--:B------:R-:W-:Y:S02]  /*00f0*/  IABS R7, R4.reuse ;  /* 0x0000000400077213 */ /* 0x080fe40000000000 */
[----:B------:R-:W-:Y:S02]  /*0100*/  IABS R10, R4 ;  /* 0x00000004000a7213 */ /* 0x000fe40000000000 */
[----:B------:R-:W0:Y:S08]  /*0110*/  I2F.RP R0, R7 ;  /* 0x0000000700007306 */ /* 0x000e300000209400 */
[----:B0-----:R-:W0:Y:S02]  /*0120*/  MUFU.RCP R0, R0 ;  /* 0x0000000000007308 */ /* 0x001e240000001000 */
[----:B0-----:R-:W-:-:S02]  /*0130*/  VIADD R2, R0, 0xffffffe ;  /* 0x0ffffffe00027836 */ /* 0x001fc40000000000 */
[----:B------:R-:W-:-:S04]  /*0140*/  IMAD.MOV R0, RZ, RZ, -R10 ;  /* 0x000000ffff007224 */ /* 0x000fc800078e0a0a */
[----:B------:R0:W1:Y:S02]  /*0150*/  F2I.FTZ.U32.TRUNC.NTZ R3, R2 ;  /* 0x0000000200037305 */ /* 0x000064000021f000 */
[----:B0-----:R-:W-:Y:S02]  /*0160*/  IMAD.MOV.U32 R2, RZ, RZ, RZ ;  /* 0x000000ffff027224 */ /* 0x001fe400078e00ff */
[----:B-1----:R-:W-:-:S04]  /*0170*/  IMAD.MOV R6, RZ, RZ, -R3 ;  /* 0x000000ffff067224 */ /* 0x002fc800078e0a03 */
[----:B------:R-:W-:Y:S02]  /*0180*/  IMAD R9, R6, R7, RZ ;  /* 0x0000000706097224 */ /* 0x000fe400078e02ff */
[----:B------:R-:W-:Y:S02]  /*0190*/  IMAD.MOV.U32 R6, RZ, RZ, R8 ;  /* 0x000000ffff067224 */ /* 0x000fe400078e0008 */
[----:B------:R-:W-:-:S06]  /*01a0*/  IMAD.HI.U32 R3, R3, R9, R2 ;  /* 0x0000000903037227 */ /* 0x000fcc00078e0002 */
[----:B------:R-:W-:-:S04]  /*01b0*/  IMAD.HI.U32 R3, R3, R6, RZ ;  /* 0x0000000603037227 */ /* 0x000fc800078e00ff */
[----:B------:R-:W-:-:S05]  /*01c0*/  IMAD R0, R3, R0, R6 ;  /* 0x0000000003007224 */ /* 0x000fca00078e0206 */
[----:B------:R-:W-:-:S13]  /*01d0*/  ISETP.GT.U32.AND P1, PT, R7, R0, PT ;  /* 0x000000000700720c */ /* 0x000fda0003f24070 */
[----:B------:R-:W-:Y:S02]  /*01e0*/  @!P1 IMAD.IADD R0, R0, 0x1, -R7 ;  /* 0x0000000100009824 */ /* 0x000fe400078e0a07 */
[----:B------:R-:W-:Y:S01]  /*01f0*/  @!P1 VIADD R3, R3, 0x1 ;  /* 0x0000000103039836 */ /* 0x000fe20000000000 */
[----:B------:R-:W-:Y:S02]  /*0200*/  ISETP.NE.AND P1, PT, R4, RZ, PT ;  /* 0x000000ff0400720c */ /* 0x000fe40003f25270 */
[----:B------:R-:W-:Y:S02]  /*0210*/  ISETP.GE.U32.AND P0, PT, R0, R7, PT ;  /* 0x000000070000720c */ /* 0x000fe40003f06070 */
[----:B------:R-:W-:-:S04]  /*0220*/  LOP3.LUT R0, R5, R4, RZ, 0x3c, !PT ;  /* 0x0000000405007212 */ /* 0x000fc800078e3cff */
[----:B------:R-:W-:Y:S01]  /*0230*/  ISETP.GE.AND P2, PT, R0, RZ, PT ;  /* 0x000000ff0000720c */ /* 0x000fe20003f46270 */
[----:B------:R-:W-:-:S06]  /*0240*/  VIADD R0, R12, 0xf ;  /* 0x0000000f0c007836 */ /* 0x000fcc0000000000 */
[----:B------:R-:W-:-:S04]  /*0250*/  @P0 VIADD R3, R3, 0x1 ;  /* 0x0000000103030836 */ /* 0x000fc80000000000 */
[----:B------:R-:W-:Y:S01]  /*0260*/  IMAD.MOV.U32 R2, RZ, RZ, R3 ;  /* 0x000000ffff027224 */ /* 0x000fe200078e0003 */
[----:B------:R-:W-:-:S03]  /*0270*/  SHF.R.S32.HI R3, RZ, 0x1f, R0 ;  /* 0x0000001fff037819 */ /* 0x000fc60000011400 */
[----:B------:R-:W-:Y:S01]  /*0280*/  @!P2 IMAD.MOV R2, RZ, RZ, -R2 ;  /* 0x000000ffff02a224 */ /* 0x000fe200078e0a02 */
[----:B------:R-:W-:Y:S02]  /*0290*/  @!P1 LOP3.LUT R2, RZ, R4, RZ, 0x33, !PT ;  /* 0x00000004ff029212 */ /* 0x000fe400078e33ff */
[----:B------:R-:W-:-:S03]  /*02a0*/  LEA.HI R3, R3, R0, RZ, 0x4 ;  /* 0x0000000003037211 */ /* 0x000fc600078f20ff */
[----:B------:R-:W-:Y:S02]  /*02b0*/  IMAD.SHL.U32 R6, R2, 0x8, RZ ;  /* 0x0000000802067824 */ /* 0x000fe400078e00ff */
[----:B------:R-:W-:-:S03]  /*02c0*/  IMAD.MOV R2, RZ, RZ, -R2 ;  /* 0x000000ffff027224 */ /* 0x000fc600078e0a02 */
[----:B------:R-:W-:Y:S01]  /*02d0*/  LEA.HI.SX32 R3, R3, -R6, 0x1c ;  /* 0x8000000603037211 */ /* 0x000fe200078fe2ff */
[----:B------:R-:W-:-:S03]  /*02e0*/  IMAD R4, R4, R2, R5 ;  /* 0x0000000204047224 */ /* 0x000fc600078e0205 */
[----:B------:R-:W-:Y:S02]  /*02f0*/  VIMNMX R11, R3, 0x8, PT ;  /* 0x00000008030b7848 */ /* 0x000fe40003fe0100 */
[----:B------:R-:W-:Y:S02]  /*0300*/  IABS R9, R4 ;  /* 0x0000000400097213 */ /* 0x000fe40000000000 */
[----:B------:R-:W-:-:S04]  /*0310*/  IABS R7, R11 ;  /* 0x0000000b00077213 */ /* 0x000fc80000000000 */
[----:B------:R-:W0:Y:S08]  /*0320*/  I2F.RP R0, R7 ;  /* 0x0000000700007306 */ /* 0x000e300000209400 */
[----:B0-----:R-:W0:Y:S02]  /*0330*/  MUFU.RCP R0, R0 ;  /* 0x0000000000007308 */ /* 0x001e240000001000 */
[----:B0-----:R-:W-:-:S06]  /*0340*/  VIADD R3, R0, 0xffffffe ;  /* 0x0ffffffe00037836 */ /* 0x001fcc0000000000 */
[----:B------:R-:W0:Y:S02]  /*0350*/  F2I.FTZ.U32.TRUNC.NTZ R3, R3 ;  /* 0x0000000300037305 */ /* 0x000e24000021f000 */
[----:B0-----:R-:W-:-:S04]  /*0360*/  IMAD.MOV R8, RZ, RZ, -R3 ;  /* 0x000000ffff087224 */ /* 0x001fc800078e0a03 */
[----:B------:R-:W-:Y:S01]  /*0370*/  IMAD.MOV.U32 R2, RZ, RZ, R8 ;  /* 0x000000ffff027224 */ /* 0x000fe200078e0008 */
[----:B------:R-:W-:-:S03]  /*0380*/  IABS R8, R11 ;  /* 0x0000000b00087213 */ /* 0x000fc60000000000 */
[----:B------:R-:W-:Y:S02]  /*0390*/  IMAD R5, R2, R7, RZ ;  /* 0x0000000702057224 */ /* 0x000fe400078e02ff */
[----:B------:R-:W-:Y:S02]  /*03a0*/  IMAD.MOV.U32 R2, RZ, RZ, RZ ;  /* 0x000000ffff027224 */ /* 0x000fe400078e00ff */
[----:B------:R-:W-:Y:S02]  /*03b0*/  IMAD.MOV R0, RZ, RZ, -R8 ;  /* 0x000000ffff007224 */ /* 0x000fe400078e0a08 */
[----:B------:R-:W-:Y:S01]  /*03c0*/  IMAD.HI.U32 R2, R3, R5, R2 ;  /* 0x0000000503027227 */ /* 0x000fe200078e0002 */
[----:B------:R-:W0:Y:S05]  /*03d0*/  S2R R8, SR_TID.X ;  /* 0x0000000000087919 */ /* 0x000e2a0000002100 */
[----:B------:R-:W-:-:S04]  /*03e0*/  IMAD.HI.U32 R2, R2, R9, RZ ;  /* 0x0000000902027227 */ /* 0x000fc800078e00ff */
[----:B------:R-:W-:-:S05]  /*03f0*/  IMAD R0, R2, R0, R9 ;  /* 0x0000000002007224 */ /* 0x000fca00078e0209 */
[----:B------:R-:W-:-:S13]  /*0400*/  ISETP.GT.U32.AND P1, PT, R7, R0, PT ;  /* 0x000000000700720c */ /* 0x000fda0003f24070 */
[----:B------:R-:W-:Y:S02]  /*0410*/  @!P1 IMAD.IADD R0, R0, 0x1, -R7 ;  /* 0x0000000100009824 */ /* 0x000fe400078e0a07 */
[----:B------:R-:W-:Y:S01]  /*0420*/  @!P1 VIADD R2, R2, 0x1 ;  /* 0x0000000102029836 */ /* 0x000fe20000000000 */
[----:B------:R-:W-:Y:S02]  /*0430*/  ISETP.NE.AND P1, PT, R11, RZ, PT ;  /* 0x000000ff0b00720c */ /* 0x000fe40003f25270 */
[----:B------:R-:W-:Y:S02]  /*0440*/  ISETP.GE.U32.AND P0, PT, R0, R7, PT ;  /* 0x000000070000720c */ /* 0x000fe40003f06070 */
[----:B------:R-:W-:Y:S02]  /*0450*/  LOP3.LUT R0, R4, R11, RZ, 0x3c, !PT ;  /* 0x0000000b04007212 */ /* 0x000fe400078e3cff */
[----:B0-----:R-:W-:Y:S02]  /*0460*/  LOP3.LUT R3, R8, 0xf, RZ, 0xc0, !PT ;  /* 0x0000000f08037812 */ /* 0x001fe400078ec0ff */
[----:B------:R-:W-:-:S07]  /*0470*/  ISETP.GE.AND P2, PT, R0, RZ, PT ;  /* 0x000000ff0000720c */ /* 0x000fce0003f46270 */
[----:B------:R-:W-:Y:S01]  /*0480*/  @P0 VIADD R2, R2, 0x1 ;  /* 0x0000000102020836 */ /* 0x000fe20000000000 */
[----:B------:R-:W-:-:S05]  /*0490*/  ISETP.GT.AND P0, PT, R33, 0x3f, PT ;  /* 0x0000003f2100780c */ /* 0x000fca0003f04270 */
[----:B------:R-:W-:Y:S01]  /*04a0*/  @!P2 IMAD.MOV R2, RZ, RZ, -R2 ;  /* 0x000000ffff02a224 */ /* 0x000fe200078e0a02 */
[----:B------:R-:W-:-:S05]  /*04b0*/  @!P1 LOP3.LUT R2, RZ, R11, RZ, 0x33, !PT ;  /* 0x0000000bff029212 */ /* 0x000fca00078e33ff */
[----:B------:R-:W-:Y:S02]  /*04c0*/  IMAD.MOV R0, RZ, RZ, -R2 ;  /* 0x000000ffff007224 */ /* 0x000fe400078e0a02 */
[C---:B------:R-:W-:Y:S01]  /*04d0*/  @!P0 IMAD.SHL.U32 R26, R8.reuse, 0x20, RZ ;  /* 0x00000020081a8824 */ /* 0x040fe200078e00ff */
[----:B------:R-:W-:Y:S01]  /*04e0*/  @!P0 PRMT R5, RZ, 0x7610, R5 ;  /* 0x00007610ff058816 */ /* 0x000fe20000000005 */
[----:B------:R-:W-:Y:S01]  /*04f0*/  IMAD R0, R11, R0, R4 ;  /* 0x000000000b007224 */ /* 0x000fe200078e0204 */
[----:B------:R-:W-:Y:S01]  /*0500*/  SHF.R.U32.HI R4, RZ, 0x4, R8 ;  /* 0x00000004ff047819 */ /* 0x000fe20000011608 */
[----:B------:R-:W-:Y:S01]  /*0510*/  @!P0 IMAD.SHL.U32 R25, R8, 0x10, RZ ;  /* 0x0000001008198824 */ /* 0x000fe200078e00ff */
[----:B------:R-:W-:Y:S01]  /*0520*/  @!P0 PRMT R14, RZ, 0x7610, R14 ;  /* 0x00007610ff0e8816 */ /* 0x000fe2000000000e */
[----:B------:R-:W-:Y:S01]  /*0530*/  IMAD.IADD R0, R6, 0x1, R0 ;  /* 0x0000000106007824 */ /* 0x000fe200078e0200 */
[----:B------:R-:W-:Y:S01]  /*0540*/  SGXT.U32 R4, R4, 0x4 ;  /* 0x000000040404781a */ /* 0x000fe20000000000 */
[----:B------:R-:W-:Y:S01]  /*0550*/  IMAD.SHL.U32 R2, R2, 0x10, RZ ;  /* 0x0000001002027824 */ /* 0x000fe200078e00ff */
[----:B------:R-:W-:Y:S01]  /*0560*/  @!P0 PRMT R5, R5, 0x5410, RZ ;  /* 0x0000541005058816 */ /* 0x000fe200000000ff */
[----:B------:R-:W-:Y:S01]  /*0570*/  IMAD R0, R0, 0x10, R3 ;  /* 0x0000001000007824 */ /* 0x000fe200078e0203 */
[----:B------:R-:W-:-:S02]  /*0580*/  SHF.R.U32.HI R3, RZ, 0x4, R8 ;  /* 0x00000004ff037819 */ /* 0x000fc40000011608 */
[----:B------:R-:W-:Y:S02]  /*0590*/  @!P0 PRMT R14, R14, 0x5410, RZ ;  /* 0x000054100e0e8816 */ /* 0x000fe400000000ff */
[----:B------:R-:W-:Y:S01]  /*05a0*/  @!P0 LOP3.LUT R26, R26, 0x60, RZ, 0xc0, !PT ;  /* 0x000000601a1a8812 */ /* 0x000fe200078ec0ff */
[----:B------:R-:W-:Y:S06]  /*05b0*/  @!P0 BRA `(.L_x_0) ;  /* 0x0000000c00a08947 */ /* 0x000fec0003800000 */
[----:B------:R-:W-:Y:S01]  /*05c0*/  IABS R6, R12 ;  /* 0x0000000c00067213 */ /* 0x000fe20000000000 */
[----:B------:R-:W-:Y:S01]  /*05d0*/  IMAD.SHL.U32 R26, R8, 0x20, RZ ;  /* 0x00000020081a7824 */ /* 0x000fe200078e00ff */
[----:B------:R-:W-:Y:S01]  /*05e0*/  IABS R5, R13 ;  /* 0x0000000d00057213 */ /* 0x000fe20000000000 */
[----:B------:R-:W-:Y:S01]  /*05f0*/  ULDC UR5, c[0x0][0x240] ;  /* 0x0000900000057ab9 */ /* 0x000fe20000000800 */
[----:B------:R-:W0:Y:S01]  /*0600*/  I2F.RP R9, R6 ;  /* 0x0000000600097306 */ /* 0x000e220000209400 */
[----:B------:R-:W-:Y:S01]  /*0610*/  SHF.R.S32.HI R10, RZ, 0x1f, R33 ;  /* 0x0000001fff0a7819 */ /* 0x000fe20000011421 */
[----:B------:R-:W-:Y:S01]  /*0620*/  ULDC.64 UR8, c[0x0][0x218] ;  /* 0x0000860000087ab9 */ /* 0x000fe20000000a00 */
[----:B------:R-:W-:Y:S01]  /*0630*/  ISETP.NE.AND P3, PT, R12, RZ, PT ;  /* 0x000000ff0c00720c */ /* 0x000fe20003f65270 */
[----:B------:R-:W-:Y:S01]  /*0640*/  ULDC.64 UR10, c[0x0][0x210] ;  /* 0x00008400000a7ab9 */ /* 0x000fe20000000a00 */
[----:B------:R-:W-:-:S03]  /*0650*/  LEA.HI R33, R10, R33, RZ, 0x6 ;  /* 0x000000210a217211 */ /* 0x000fc600078f30ff */
[----:B------:R-:W1:Y:S01]  /*0660*/  I2F.RP R7, R5 ;  /* 0x0000000500077306 */ /* 0x000e620000209400 */
[----:B------:R-:W-:-:S07]  /*0670*/  SHF.R.S32.HI R33, RZ, 0x6, R33 ;  /* 0x00000006ff217819 */ /* 0x000fce0000011421 */
[----:B0-----:R-:W0:Y:S08]  /*0680*/  MUFU.RCP R9, R9 ;  /* 0x0000000900097308 */ /* 0x001e300000001000 */
[----:B-1----:R-:W1:Y:S01]  /*0690*/  MUFU.RCP R7, R7 ;  /* 0x0000000700077308 */ /* 0x002e620000001000 */
[----:B0-----:R-:W-:Y:S01]  /*06a0*/  VIADD R14, R9, 0xffffffe ;  /* 0x0ffffffe090e7836 */ /* 0x001fe20000000000 */
[----:B------:R-:W-:-:S06]  /*06b0*/  IABS R9, R0 ;  /* 0x0000000000097213 */ /* 0x000fcc0000000000 */
[----:B------:R0:W2:Y:S01]  /*06c0*/  F2I.FTZ.U32.TRUNC.NTZ R15, R14 ;  /* 0x0000000e000f7305 */ /* 0x0000a2000021f000 */
[----:B-1----:R-:W-:Y:S02]  /*06d0*/  VIADD R11, R7, 0xffffffe ;  /* 0x0ffffffe070b7836 */ /* 0x002fe40000000000 */
[----:B0-----:R-:W-:-:S05]  /*06e0*/  IMAD.MOV.U32 R14, RZ, RZ, RZ ;  /* 0x000000ffff0e7224 */ /* 0x001fca00078e00ff */
[----:B------:R-:W0:Y:S01]  /*06f0*/  F2I.FTZ.U32.TRUNC.NTZ R11, R11 ;  /* 0x0000000b000b7305 */ /* 0x000e22000021f000 */
[----:B--2---:R-:W-:-:S04]  /*0700*/  IMAD.MOV R17, RZ, RZ, -R15 ;  /* 0x000000ffff117224 */ /* 0x004fc800078e0a0f */
[----:B------:R-:W-:-:S04]  /*0710*/  IMAD R17, R17, R6, RZ ;  /* 0x0000000611117224 */ /* 0x000fc800078e02ff */
[----:B------:R-:W-:Y:S01]  /*0720*/  IMAD.HI.U32 R15, R15, R17, R14 ;  /* 0x000000110f0f7227 */ /* 0x000fe200078e000e */
[----:B------:R-:W-:Y:S02]  /*0730*/  LOP3.LUT R14, R8, 0x7, RZ, 0xc0, !PT ;  /* 0x00000007080e7812 */ /* 0x000fe400078ec0ff */
[----:B------:R-:W-:Y:S01]  /*0740*/  LOP3.LUT R17, R26, 0x400, RZ, 0xc0, !PT ;  /* 0x000004001a117812 */ /* 0x000fe200078ec0ff */
[----:B0-----:R-:W-:Y:S02]  /*0750*/  IMAD.MOV R7, RZ, RZ, -R11 ;  /* 0x000000ffff077224 */ /* 0x001fe400078e0a0b */
[----:B------:R-:W-:-:S04]  /*0760*/  IMAD.HI.U32 R15, R15, R9, RZ ;  /* 0x000000090f0f7227 */ /* 0x000fc800078e00ff */
[----:B------:R-:W-:Y:S02]  /*0770*/  IMAD.MOV R15, RZ, RZ, -R15 ;  /* 0x000000ffff0f7224 */ /* 0x000fe400078e0a0f */
[----:B------:R-:W-:Y:S02]  /*0780*/  IMAD.MOV.U32 R10, RZ, RZ, R7 ;  /* 0x000000ffff0a7224 */ /* 0x000fe400078e0007 */
[----:B------:R-:W-:Y:S01]  /*0790*/  IMAD R9, R6, R15, R9 ;  /* 0x0000000f06097224 */ /* 0x000fe200078e0209 */
[----:B------:R-:W-:Y:S01]  /*07a0*/  SHF.R.U32.HI R15, RZ, 0x6, R8 ;  /* 0x00000006ff0f7819 */ /* 0x000fe20000011608 */
[----:B------:R-:W-:Y:S02]  /*07b0*/  IMAD R7, R10, R5, RZ ;  /* 0x000000050a077224 */ /* 0x000fe400078e02ff */
[----:B------:R-:W-:Y:S01]  /*07c0*/  IMAD.MOV.U32 R10, RZ, RZ, RZ ;  /* 0x000000ffff0a7224 */ /* 0x000fe200078e00ff */
[----:B------:R-:W-:Y:S01]  /*07d0*/  SGXT.U32 R15, R15, 0x2 ;  /* 0x000000020f0f781a */ /* 0x000fe20000000000 */
[----:B------:R-:W-:Y:S01]  /*07e0*/  IMAD R17, R14, 0x80, R17 ;  /* 0x000000800e117824 */ /* 0x000fe200078e0211 */
[----:B------:R-:W-:Y:S01]  /*07f0*/  ISETP.GT.U32.AND P0, PT, R6, R9, PT ;  /* 0x000000090600720c */ /* 0x000fe20003f04070 */
[----:B------:R-:W-:Y:S01]  /*0800*/  IMAD.HI.U32 R10, R11, R7, R10 ;  /* 0x000000070b0a7227 */ /* 0x000fe200078e000a */
[----:B------:R-:W-:-:S03]  /*0810*/  LOP3.LUT R25, R2, R15, RZ, 0xfc, !PT ;  /* 0x0000000f02197212 */ /* 0x000fc600078efcff */
[----:B------:R-:W-:Y:S01]  /*0820*/  IMAD.SHL.U32 R7, R8, 0x2, RZ ;  /* 0x0000000208077824 */ /* 0x000fe200078e00ff */
[C---:B------:R-:W-:Y:S01]  /*0830*/  LOP3.LUT R21, R25.reuse, 0xc, RZ, 0xfc, !PT ;  /* 0x0000000c19157812 */ /* 0x040fe200078efcff */
[----:B------:R-:W-:Y:S01]  /*0840*/  IMAD.SHL.U32 R14, R14, 0x10, RZ ;  /* 0x000000100e0e7824 */ /* 0x000fe200078e00ff */
[C---:B------:R-:W-:Y:S02]  /*0850*/  LOP3.LUT R19, R25.reuse, 0x8, RZ, 0xfc, !PT ;  /* 0x0000000819137812 */ /* 0x040fe400078efcff */
[----:B------:R-:W-:Y:S02]  /*0860*/  LOP3.LUT R20, R25, 0x4, RZ, 0xfc, !PT ;  /* 0x0000000419147812 */ /* 0x000fe400078efcff */
[----:B------:R-:W-:Y:S01]  /*0870*/  IABS R16, R21 ;  /* 0x0000001500107213 */ /* 0x000fe20000000000 */
[----:B------:R-:W-:Y:S01]  /*0880*/  @!P0 IMAD.IADD R9, R9, 0x1, -R6 ;  /* 0x0000000109098824 */ /* 0x000fe200078e0a06 */
[----:B------:R-:W-:Y:S02]  /*0890*/  IABS R18, R19 ;  /* 0x0000001300127213 */ /* 0x000fe40000000000 */
[----:B------:R-:W-:Y:S01]  /*08a0*/  IABS R22, R20 ;  /* 0x0000001400167213 */ /* 0x000fe20000000000 */
[----:B------:R-:W-:Y:S01]  /*08b0*/  IMAD.HI.U32 R11, R10, R16, RZ ;  /* 0x000000100a0b7227 */ /* 0x000fe200078e00ff */
[----:B------:R-:W-:-:S02]  /*08c0*/  IABS R23, R25 ;  /* 0x0000001900177213 */ /* 0x000fc40000000000 */
[----:B------:R-:W-:Y:S01]  /*08d0*/  LOP3.LUT R28, R14, 0x30, R7, 0x78, !PT ;  /* 0x000000300e1c7812 */ /* 0x000fe200078e7807 */
[----:B------:R-:W-:Y:S01]  /*08e0*/  IMAD.HI.U32 R14, R10, R18, RZ ;  /* 0x000000120a0e7227 */ /* 0x000fe200078e00ff */
[----:B------:R-:W-:Y:S02]  /*08f0*/  ISETP.GT.U32.AND P0, PT, R6, R9, PT ;  /* 0x000000090600720c */ /* 0x000fe40003f04070 */
[----:B------:R-:W-:Y:S01]  /*0900*/  ISETP.GE.AND P1, PT, R25, RZ, PT ;  /* 0x000000ff1900720c */ /* 0x000fe20003f26270 */
[----:B------:R-:W-:-:S04]  /*0910*/  IMAD.HI.U32 R15, R10, R22, RZ ;  /* 0x000000160a0f7227 */ /* 0x000fc800078e00ff */
[----:B------:R-:W-:-:S04]  /*0920*/  IMAD.HI.U32 R10, R10, R23, RZ ;  /* 0x000000170a0a7227 */ /* 0x000fc800078e00ff */
[----:B------:R-:W-:Y:S02]  /*0930*/  IMAD.MOV R11, RZ, RZ, -R11 ;  /* 0x000000ffff0b7224 */ /* 0x000fe400078e0a0b */
[----:B------:R-:W-:Y:S02]  /*0940*/  IMAD.MOV R14, RZ, RZ, -R14 ;  /* 0x000000ffff0e7224 */ /* 0x000fe400078e0a0e */
[----:B------:R-:W-:Y:S02]  /*0950*/  IMAD.MOV R24, RZ, RZ, -R10 ;  /* 0x000000ffff187224 */ /* 0x000fe400078e0a0a */
[C---:B------:R-:W-:Y:S01]  /*0960*/  IMAD R10, R5.reuse, R11, R16 ;  /* 0x0000000b050a7224 */ /* 0x040fe200078e0210 */
[----:B------:R-:W-:Y:S01]  /*0970*/  SHF.R.S32.HI R11, RZ, 0x6, R8 ;  /* 0x00000006ff0b7819 */ /* 0x000fe20000011408 */
[C---:B------:R-:W-:Y:S02]  /*0980*/  IMAD R14, R5.reuse, R14, R18 ;  /* 0x0000000e050e7224 */ /* 0x040fe400078e0212 */
[----:B------:R-:W-:Y:S01]  /*0990*/  IMAD.MOV R15, RZ, RZ, -R15 ;  /* 0x000000ffff0f7224 */ /* 0x000fe200078e0a0f */
[C---:B------:R-:W-:Y:S01]  /*09a0*/  ISETP.GT.U32.AND P5, PT, R5.reuse, R10, PT ;  /* 0x0000000a0500720c */ /* 0x040fe20003fa4070 */
[C---:B------:R-:W-:Y:S01]  /*09b0*/  IMAD R18, R5.reuse, R24, R23 ;  /* 0x0000001805127224 */ /* 0x040fe200078e0217 */
[C---:B------:R-:W-:Y:S01]  /*09c0*/  ISETP.GT.U32.AND P6, PT, R5.reuse, R14, PT ;  /* 0x0000000e0500720c */ /* 0x040fe20003fc4070 */
[----:B------:R-:W-:Y:S01]  /*09d0*/  IMAD R16, R5, R15, R22 ;  /* 0x0000000f05107224 */ /* 0x000fe200078e0216 */
[----:B------:R-:W-:Y:S01]  /*09e0*/  SHF.R.S32.HI R15, RZ, 0x2, R8 ;  /* 0x00000002ff0f7819 */ /* 0x000fe20000011408 */
[----:B------:R-:W-:Y:S01]  /*09f0*/  @!P0 IMAD.IADD R9, R9, 0x1, -R6 ;  /* 0x0000000109098824 */ /* 0x000fe200078e0a06 */
[C---:B------:R-:W-:Y:S01]  /*0a00*/  ISETP.GT.U32.AND P2, PT, R5.reuse, R18, PT ;  /* 0x000000120500720c */ /* 0x040fe20003f44070 */
[----:B------:R-:W0:Y:S01]  /*0a10*/  LDC R23, c[0x0][0x238] ;  /* 0x00008e00ff177b82 */ /* 0x000e220000000800 */
[----:B------:R-:W-:Y:S01]  /*0a20*/  ISETP.GT.U32.AND P4, PT, R5, R16, PT ;  /* 0x000000100500720c */ /* 0x000fe20003f84070 */
[----:B------:R-:W-:Y:S01]  /*0a30*/  IMAD.SHL.U32 R25, R8, 0x10, RZ ;  /* 0x0000001008197824 */ /* 0x000fe200078e00ff */
[----:B------:R-:W-:Y:S01]  /*0a40*/  ISETP.GE.AND P0, PT, R0, RZ, PT ;  /* 0x000000ff0000720c */ /* 0x000fe20003f06270 */
[----:B------:R-:W-:Y:S01]  /*0a50*/  IMAD.IADD R28, R17, 0x1, R28 ;  /* 0x00000001111c7824 */ /* 0x000fe200078e021c */
[----:B------:R-:W-:Y:S01]  /*0a60*/  LOP3.LUT R6, R8, 0xc0, RZ, 0xc0, !PT ;  /* 0x000000c008067812 */ /* 0x000fe200078ec0ff */
[--C-:B------:R-:W-:Y:S01]  /*0a70*/  @!P5 IMAD.IADD R10, R10, 0x1, -R5.reuse ;  /* 0x000000010a0ad824 */ /* 0x100fe200078e0a05 */
[----:B------:R-:W-:Y:S01]  /*0a80*/  SGXT R15, R15, 0x1 ;  /* 0x000000010f0f781a */ /* 0x000fe20000000200 */
[--C-:B------:R-:W-:Y:S01]  /*0a90*/  @!P6 IMAD.IADD R14, R14, 0x1, -R5.reuse ;  /* 0x000000010e0ee824 */ /* 0x100fe200078e0a05 */
[----:B------:R-:W-:Y:S01]  /*0aa0*/  SHF.R.U32.HI R6, RZ, 0x2, R6 ;  /* 0x00000002ff067819 */ /* 0x000fe20000011606 */
[----:B------:R-:W1:Y:S01]  /*0ab0*/  LDC R24, c[0x0][0x23c] ;  /* 0x00008f00ff187b82 */ /* 0x000e620000000800 */
[C---:B------:R-:W-:Y:S01]  /*0ac0*/  ISETP.GT.U32.AND P6, PT, R5.reuse, R10, PT ;  /* 0x0000000a0500720c */ /* 0x040fe20003fc4070 */
[--C-:B------:R-:W-:Y:S01]  /*0ad0*/  @!P2 IMAD.IADD R18, R18, 0x1, -R5.reuse ;  /* 0x000000011212a824 */ /* 0x100fe200078e0a05 */
[----:B------:R-:W-:Y:S01]  /*0ae0*/  ISETP.GT.U32.AND P5, PT, R5, R14, PT ;  /* 0x0000000e0500720c */ /* 0x000fe20003fa4070 */
[----:B------:R-:W-:Y:S01]  /*0af0*/  @!P4 IMAD.IADD R16, R16, 0x1, -R5 ;  /* 0x000000011010c824 */ /* 0x000fe200078e0a05 */
[----:B------:R-:W-:Y:S01]  /*0b00*/  LOP3.LUT R15, R15, 0x90, RZ, 0xc0, !PT ;  /* 0x000000900f0f7812 */ /* 0x000fe200078ec0ff */
[----:B------:R-:W-:Y:S01]  /*0b10*/  @!P0 IMAD.MOV R9, RZ, RZ, -R9 ;  /* 0x000000ffff098224 */ /* 0x000fe200078e0a09 */
[----:B------:R-:W-:-:S02]  /*0b20*/  ISETP.GT.U32.AND P4, PT, R5, R18, PT ;  /* 0x000000120500720c */ /* 0x000fc40003f84070 */
[----:B------:R-:W-:Y:S02]  /*0b30*/  ISETP.GT.U32.AND P2, PT, R5, R16, PT ;  /* 0x000000100500720c */ /* 0x000fe40003f44070 */
[----:B------:R-:W-:Y:S02]  /*0b40*/  ISETP.GE.AND P0, PT, R21, RZ, PT ;  /* 0x000000ff1500720c */ /* 0x000fe40003f06270 */
[----:B------:R-:W-:Y:S01]  /*0b50*/  LOP3.LUT R31, R6, 0x1fe, R7, 0x78, !PT ;  /* 0x000001fe061f7812 */ /* 0x000fe200078e7807 */
[--C-:B------:R-:W-:Y:S01]  /*0b60*/  @!P6 IMAD.IADD R10, R10, 0x1, -R5.reuse ;  /* 0x000000010a0ae824 */ /* 0x100fe200078e0a05 */
[----:B------:R-:W-:Y:S01]  /*0b70*/  ISETP.GE.AND P6, PT, R19, RZ, PT ;  /* 0x000000ff1300720c */ /* 0x000fe20003fc6270 */
[--C-:B------:R-:W-:Y:S01]  /*0b80*/  @!P5 IMAD.IADD R14, R14, 0x1, -R5.reuse ;  /* 0x000000010e0ed824 */ /* 0x100fe200078e0a05 */
[----:B------:R-:W-:Y:S01]  /*0b90*/  ISETP.GE.AND P5, PT, R20, RZ, PT ;  /* 0x000000ff1400720c */ /* 0x000fe20003fa6270 */
[----:B0-----:R-:W-:Y:S01]  /*0ba0*/  IMAD R21, R4, R23, RZ ;  /* 0x0000001704157224 */ /* 0x001fe200078e02ff */
[----:B------:R-:W-:Y:S01]  /*0bb0*/  LOP3.LUT R6, R15, 0x60, R26, 0xf8, !PT ;  /* 0x000000600f067812 */ /* 0x000fe200078ef81a */
[--C-:B------:R-:W-:Y:S01]  /*0bc0*/  @!P4 IMAD.IADD R18, R18, 0x1, -R5.reuse ;  /* 0x000000011212c824 */ /* 0x100fe200078e0a05 */
[----:B------:R-:W-:Y:S01]  /*0bd0*/  LOP3.LUT R29, R25, 0x100, RZ, 0xc0, !PT ;  /* 0x00000100191d7812 */ /* 0x000fe200078ec0ff */
[----:B------:R-:W-:Y:S01]  /*0be0*/  @!P2 IMAD.IADD R16, R16, 0x1, -R5 ;  /* 0x000000011010a824 */ /* 0x000fe200078e0a05 */
[----:B------:R-:W-:Y:S01]  /*0bf0*/  ISETP.NE.AND P2, PT, R13, RZ, PT ;  /* 0x000000ff0d00720c */ /* 0x000fe20003f45270 */
[----:B------:R-:W-:Y:S01]  /*0c00*/  @!P0 IMAD.MOV R10, RZ, RZ, -R10 ;  /* 0x000000ffff0a8224 */ /* 0x000fe200078e0a0a */
[----:B------:R-:W-:Y:S01]  /*0c10*/  LOP3.LUT R13, RZ, R13, RZ, 0x33, !PT ;  /* 0x0000000dff0d7212 */ /* 0x000fe200078e33ff */
[----:B------:R-:W-:Y:S01]  /*0c20*/  @!P1 IMAD.MOV R18, RZ, RZ, -R18 ;  /* 0x000000ffff129224 */ /* 0x000fe200078e0a12 */
[----:B------:R-:W-:Y:S01]  /*0c30*/  LOP3.LUT R6, R6, 0x10, R7, 0x78, !PT ;  /* 0x0000001006067812 */ /* 0x000fe200078e7807 */
[----:B------:R-:W-:Y:S01]  /*0c40*/  @!P6 IMAD.MOV R14, RZ, RZ, -R14 ;  /* 0x000000ffff0ee224 */ /* 0x000fe200078e0a0e */
[----:B------:R-:W-:Y:S01]  /*0c50*/  SEL R5, R13, R10, !P2 ;  /* 0x0000000a0d057207 */ /* 0x000fe20005000000 */
[----:B------:R-:W-:Y:S01]  /*0c60*/  @!P5 IMAD.MOV R16, RZ, RZ, -R16 ;  /* 0x000000ffff10d224 */ /* 0x000fe200078e0a10 */
[----:B------:R-:W-:-:S02]  /*0c70*/  SGXT R11, R11, 0x1 ;  /* 0x000000010b0b781a */ /* 0x000fc40000000200 */
[----:B------:R-:W-:Y:S01]  /*0c80*/  SEL R14, R13, R14, !P2 ;  /* 0x0000000e0d0e7207 */ /* 0x000fe20005000000 */
[----:B------:R-:W-:Y:S01]  /*0c90*/  IMAD R5, R5, UR5, RZ ;  /* 0x0000000505057c24 */ /* 0x000fe2000f8e02ff */
[C---:B------:R-:W-:Y:S02]  /*0ca0*/  SEL R16, R13.reuse, R16, !P2 ;  /* 0x000000100d107207 */ /* 0x040fe40005000000 */
[----:B------:R-:W-:Y:S01]  /*0cb0*/  SEL R13, R13, R18, !P2 ;  /* 0x000000120d0d7207 */ /* 0x000fe20005000000 */
[----:B------:R-:W-:Y:S01]  /*0cc0*/  IMAD R14, R14, UR5, RZ ;  /* 0x000000050e0e7c24 */ /* 0x000fe2000f8e02ff */
[----:B------:R-:W-:Y:S01]  /*0cd0*/  IADD3 R29, R6, UR4, R29 ;  /* 0x00000004061d7c10 */ /* 0x000fe2000fffe01d */
[----:B------:R-:W-:Y:S01]  /*0ce0*/  IMAD R16, R16, UR5, RZ ;  /* 0x0000000510107c24 */ /* 0x000fe2000f8e02ff */
[----:B------:R-:W-:Y:S01]  /*0cf0*/  @!P3 LOP3.LUT R9, RZ, R12, RZ, 0x33, !PT ;  /* 0x0000000cff09b212 */ /* 0x000fe200078e33ff */
[----:B------:R-:W-:Y:S01]  /*0d00*/  VIADD R12, R3, 0x30 ;  /* 0x00000030030c7836 */ /* 0x000fe20000000000 */
[----:B------:R-:W-:Y:S01]  /*0d10*/  LOP3.LUT R32, R11, 0x90, RZ, 0xc0, !PT ;  /* 0x000000900b207812 */ /* 0x000fe200078ec0ff */
[----:B------:R-:W-:Y:S01]  /*0d20*/  IMAD R13, R13, UR5, RZ ;  /* 0x000000050d0d7c24 */ /* 0x000fe2000f8e02ff */
[----:B------:R-:W-:Y:S01]  /*0d30*/  LOP3.LUT R6, R4, 0x10, RZ, 0xfc, !PT ;  /* 0x0000001004067812 */ /* 0x000fe200078efcff */
[-C--:B------:R-:W-:Y:S01]  /*0d40*/  IMAD R12, R12, R23.reuse, RZ ;  /* 0x000000170c0c7224 */ /* 0x080fe200078e02ff */
[----:B------:R-:W-:Y:S01]  /*0d50*/  LOP3.LUT R10, R4, 0x20, RZ, 0xfc, !PT ;  /* 0x00000020040a7812 */ /* 0x000fe200078efcff */
[----:B------:R-:W-:Y:S01]  /*0d60*/  ULDC UR5, c[0x0][0x234] ;  /* 0x00008d0000057ab9 */ /* 0x000fe20000000800 */
[----:B------:R-:W-:Y:S01]  /*0d70*/  LOP3.LUT R32, R32, 0x17e, R7, 0x78, !PT ;  /* 0x0000017e20207812 */ /* 0x000fe200078e7807 */
[-C--:B------:R-:W-:Y:S01]  /*0d80*/  IMAD R7, R6, R23.reuse, RZ ;  /* 0x0000001706077224 */ /* 0x080fe200078e02ff */
[----:B------:R-:W-:Y:S01]  /*0d90*/  LEA R42, P0, R5, UR8, 0x1 ;  /* 0x00000008052a7c11 */ /* 0x000fe2000f8008ff */
[----:B------:R-:W-:Y:S01]  /*0da0*/  IMAD R10, R10, R23, RZ ;  /* 0x000000170a0a7224 */ /* 0x000fe200078e02ff */
[----:B------:R-:W-:Y:S01]  /*0db0*/  LEA R40, P1, R14, UR8, 0x1 ;  /* 0x000000080e287c11 */ /* 0x000fe2000f8208ff */
[----:B------:R-:W-:Y:S01]  /*0dc0*/  IMAD R9, R9, UR5, RZ ;  /* 0x0000000509097c24 */ /* 0x000fe2000f8e02ff */
[----:B------:R-:W-:Y:S01]  /*0dd0*/  LEA R38, P2, R16, UR8, 0x1 ;  /* 0x0000000810267c11 */ /* 0x000fe2000f8408ff */
[----:B------:R-:W-:Y:S01]  /*0de0*/  IMAD.SHL.U32 R23, R23, 0x40, RZ ;  /* 0x0000004017177824 */ /* 0x000fe200078e00ff */
[----:B------:R-:W-:Y:S01]  /*0df0*/  LEA R36, P3, R13, UR8, 0x1 ;  /* 0x000000080d247c11 */ /* 0x000fe2000f8608ff */
[----:B------:R-:W-:Y:S01]  /*0e00*/  IMAD.WIDE R44, R9, 0x2, RZ ;  /* 0x00000002092c7825 */ /* 0x000fe200078e02ff */
[----:B------:R-:W-:Y:S01]  /*0e10*/  LEA.HI.X.SX32 R43, R5, UR9, 0x1, P0 ;  /* 0x00000009052b7c11 */ /* 0x000fe200080f0eff */
[----:B------:R-:W-:Y:S01]  /*0e20*/  ULDC UR5, c[0x0][0x230] ;  /* 0x00008c0000057ab9 */ /* 0x000fe20000000800 */
[----:B------:R-:W-:-:S02]  /*0e30*/  LOP3.LUT R11, R8, 0x3f, RZ, 0xc0, !PT ;  /* 0x0000003f080b7812 */ /* 0x000fc400078ec0ff */
[----:B------:R-:W-:Y:S02]  /*0e40*/  LEA.HI.X.SX32 R41, R14, UR9, 0x1, P1 ;  /* 0x000000090e297c11 */ /* 0x000fe400088f0eff */
[----:B------:R-:W-:Y:S02]  /*0e50*/  CS2R R14, SRZ ;  /* 0x00000000000e7805 */ /* 0x000fe4000001ff00 */
[----:B------:R-:W-:Y:S01]  /*0e60*/  LEA.HI.X.SX32 R39, R16, UR9, 0x1, P2 ;  /* 0x0000000910277c11 */ /* 0x000fe200090f0eff */
[----:B-1----:R-:W-:Y:S01]  /*0e70*/  IMAD R34, R11, R24, RZ ;  /* 0x000000180b227224 */ /* 0x002fe200078e02ff */
[----:B------:R-:W-:Y:S01]  /*0e80*/  LEA.HI.X.SX32 R18, R13, UR9, 0x1, P3 ;  /* 0x000000090d127c11 */ /* 0x000fe200098f0eff */
[----:B------:R-:W-:Y:S01]  /*0e90*/  IMAD.SHL.U32 R24, R24, 0x40, RZ ;  /* 0x0000004018187824 */ /* 0x000fe200078e00ff */
[----:B------:R-:W-:Y:S02]  /*0ea0*/  LEA R3, P0, R12, UR10, 0x1 ;  /* 0x0000000a0c037c11 */ /* 0x000fe4000f8008ff */
[----:B------:R-:W-:-:S02]  /*0eb0*/  LEA R4, P1, R10, UR10, 0x1 ;  /* 0x0000000a0a047c11 */ /* 0x000fc4000f8208ff */
[----:B------:R-:W-:Y:S02]  /*0ec0*/  LEA R20, P2, R7, UR10, 0x1 ;  /* 0x0000000a07147c11 */ /* 0x000fe4000f8408ff */
[----:B------:R-:W-:Y:S02]  /*0ed0*/  LEA R22, P3, R21, UR10, 0x1 ;  /* 0x0000000a15167c11 */ /* 0x000fe4000f8608ff */
[----:B------:R-:W-:Y:S02]  /*0ee0*/  LEA.HI.X.SX32 R5, R12, UR11, 0x1, P0 ;  /* 0x0000000b0c057c11 */ /* 0x000fe400080f0eff */
[----:B------:R-:W-:Y:S02]  /*0ef0*/  CS2R R12, SRZ ;  /* 0x00000000000c7805 */ /* 0x000fe4000001ff00 */
[----:B------:R-:W-:Y:S02]  /*0f00*/  LEA.HI.X.SX32 R6, R10, UR11, 0x1, P1 ;  /* 0x0000000b0a067c11 */ /* 0x000fe400088f0eff */
[----:B------:R-:W-:-:S02]  /*0f10*/  LEA.HI.X.SX32 R7, R7, UR11, 0x1, P2 ;  /* 0x0000000b07077c11 */ /* 0x000fc400090f0eff */
[----:B------:R-:W-:Y:S02]  /*0f20*/  LEA.HI.X.SX32 R21, R21, UR11, 0x1, P3 ;  /* 0x0000000b15157c11 */ /* 0x000fe400098f0eff */
[----:B------:R-:W-:Y:S02]  /*0f30*/  LOP3.LUT R26, R26, 0x60, RZ, 0xc0, !PT ;  /* 0x000000601a1a7812 */ /* 0x000fe400078ec0ff */
[----:B------:R-:W-:Y:S02]  /*0f40*/  LOP3.LUT R30, R31, 0x40, RZ, 0x3c, !PT ;  /* 0x000000401f1e7812 */ /* 0x000fe400078e3cff */
[----:B------:R-:W-:-:S07]  /*0f50*/  LOP3.LUT R27, R28, 0x40, RZ, 0x3c, !PT ;  /* 0x000000401c1b7812 */ /* 0x000fce00078e3cff */
.L_x_1:
[----:B------:R-:W0:Y:S01]  /*0f60*/  S2R R16, SR_TID.X ;  /* 0x0000000000107919 */ /* 0x000e220000002100 */
[----:B------:R-:W-:Y:S02]  /*0f70*/  IADD3 R10, P1, R44, R22, RZ ;  /* 0x000000162c0a7210 */ /* 0x000fe40007f3e0ff */
[----:B------:R-:W-:-:S03]  /*0f80*/  PRMT R37, RZ, 0x7610, R37 ;  /* 0x00007610ff257816 */ /* 0x000fc60000000025 */
[----:B------:R-:W-:Y:S01]  /*0f90*/  IMAD.X R11, R45, 0x1, R21, P1 ;  /* 0x000000012d0b7824 */ /* 0x000fe200008e0615 */
[----:B0-----:R-:W-:-:S04]  /*0fa0*/  SHF.R.U32.HI R8, RZ, 0x4, R16 ;  /* 0x00000004ff087819 */ /* 0x001fc80000011610 */
[----:B------:R-:W-:-:S04]  /*0fb0*/  SGXT.U32 R8, R8, 0x4 ;  /* 0x000000040808781a */ /* 0x000fc80000000000 */
[C---:B------:R-:W-:Y:S02]  /*0fc0*/  ISETP.GE.AND P0, PT, R8.reuse, UR5, PT ;  /* 0x0000000508007c0c */ /* 0x040fe4000bf06270 */
[----:B------:R-:W-:-:S04]  /*0fd0*/  LOP3.LUT R9, R8, 0x10, RZ, 0xfc, !PT ;  /* 0x0000001008097812 */ /* 0x000fc800078efcff */
[----:B------:R-:W-:Y:S02]  /*0fe0*/  ISETP.GE.AND P1, PT, R9, UR5, PT ;  /* 0x0000000509007c0c */ /* 0x000fe4000bf26270 */
[----:B------:R-:W-:-:S05]  /*0ff0*/  LOP3.LUT R9, R8, 0x20, RZ, 0xfc, !PT ;  /* 0x0000002008097812 */ /* 0x000fca00078efcff */
[----:B------:R0:W2:Y:S01]  /*1000*/  @!P0 LDG.E.U16 R37, desc[UR6][R10.64] ;  /* 0x000000060a258981 */ /* 0x0000a2000c1e1500 */
[----:B------:R-:W-:Y:S02]  /*1010*/  IADD3 R8, P0, R44, R20, RZ ;  /* 0x000000142c087210 */ /* 0x000fe40007f1e0ff */
[----:B------:R-:W-:Y:S02]  /*1020*/  ISETP.GE.AND P2, PT, R9, UR5, PT ;  /* 0x0000000509007c0c */ /* 0x000fe4000bf46270 */
[----:B------:R-:W-:Y:S01]  /*1030*/  PRMT R19, RZ, 0x7610, R19 ;  /* 0x00007610ff137816 */ /* 0x000fe20000000013 */
[----:B------:R-:W-:Y:S01]  /*1040*/  IMAD.X R9, R45, 0x1, R7, P0 ;  /* 0x000000012d097824 */ /* 0x000fe200000e0607 */
[----:B0-----:R-:W-:-:S04]  /*1050*/  SHF.R.U32.HI R10, RZ, 0x4, R16 ;  /* 0x00000004ff0a7819 */ /* 0x001fc80000011610 */
[----:B------:R0:W3:Y:S01]  /*1060*/  @!P1 LDG.E.U16 R19, desc[UR6][R8.64] ;  /* 0x0000000608139981 */ /* 0x0000e2000c1e1500 */
[----:B------:R-:W-:Y:S01]  /*1070*/  PRMT R17, RZ, 0x7610, R17 ;  /* 0x00007610ff117816 */ /* 0x000fe20000000011 */
[----:B------:R-:W-:Y:S01]  /*1080*/  VIADD R10, R10, 0x30 ;  /* 0x000000300a0a7836 */ /* 0x000fe20000000000 */
[----:B0-----:R-:W-:-:S04]  /*1090*/  IADD3 R8, P0, R44, R4, RZ ;  /* 0x000000042c087210 */ /* 0x001fc80007f1e0ff */
[----:B------:R-:W-:Y:S01]  /*10a0*/  ISETP.GE.AND P1, PT, R10, UR5, PT ;  /* 0x000000050a007c0c */ /* 0x000fe2000bf26270 */
[C---:B------:R-:W-:Y:S01]  /*10b0*/  IMAD.X R9, R45.reuse, 0x1, R6, P0 ;  /* 0x000000012d097824 */ /* 0x040fe200000e0606 */
[----:B------:R-:W-:Y:S02]  /*10c0*/  IADD3 R10, P0, R44, R3, RZ ;  /* 0x000000032c0a7210 */ /* 0x000fe40007f1e0ff */
[----:B------:R-:W-:Y:S02]  /*10d0*/  PRMT R35, RZ, 0x7610, R35 ;  /* 0x00007610ff237816 */ /* 0x000fe40000000023 */
[----:B------:R-:W4:Y:S01]  /*10e0*/  @!P2 LDG.E.U16 R17, desc[UR6][R8.64] ;  /* 0x000000060811a981 */ /* 0x000f22000c1e1500 */
[----:B------:R-:W-:-:S06]  /*10f0*/  IMAD.X R11, R45, 0x1, R5, P0 ;  /* 0x000000012d0b7824 */ /* 0x000fcc00000e0605 */
[----:B------:R0:W5:Y:S01]  /*1100*/  @!P1 LDG.E.U16 R35, desc[UR6][R10.64] ;  /* 0x000000060a239981 */ /* 0x000162000c1e1500 */
[----:B------:R-:W-:Y:S01]  /*1110*/  LOP3.LUT R16, R16, 0x3f, RZ, 0xc0, !PT ;  /* 0x0000003f10107812 */ /* 0x000fe200078ec0ff */
[----:B------:R-:W-:Y:S03]  /*1120*/  BAR.SYNC.DEFER_BLOCKING 0x0 ;  /* 0x0000000000007b1d */ /* 0x000fe60000010000 */
[----:B------:R-:W-:Y:S02]  /*1130*/  ISETP.GE.AND P0, PT, R16, UR5, PT ;  /* 0x0000000510007c0c */ /* 0x000fe4000bf06270 */
[----:B------:R-:W-:Y:S02]  /*1140*/  PRMT R16, RZ, 0x7610, R16 ;  /* 0x00007610ff107816 */ /* 0x000fe40000000010 */
[----:B0-----:R-:W-:Y:S02]  /*1150*/  PRMT R11, RZ, 0x7610, R11 ;  /* 0x00007610ff0b7816 */ /* 0x001fe4000000000b */
[----:B------:R-:W-:Y:S01]  /*1160*/  PRMT R10, RZ, 0x7610, R10 ;  /* 0x00007610ff0a7816 */ /* 0x000fe2000000000a */
[----:B--2---:R0:W-:Y:S02]  /*1170*/  STS.U16 [R32+UR4], R37 ;  /* 0x0000002520007988 */ /* 0x0041e40008000404 */
[----:B0-----:R-:W-:-:S02]  /*1180*/  IMAD.MOV.U32 R37, RZ, RZ, R18 ;  /* 0x000000ffff257224 */ /* 0x001fc400078e0012 */
[----:B------:R-:W-:-:S05]  /*1190*/  IMAD.WIDE R8, R34, 0x2, R36 ;  /* 0x0000000222087825 */ /* 0x000fca00078e0224 */
[----:B------:R0:W2:Y:S04]  /*11a0*/  @!P0 LDG.E.U16 R16, desc[UR6][R8.64] ;  /* 0x0000000608108981 */ /* 0x0000a8000c1e1500 */
[----:B---3--:R1:W-:Y:S01]  /*11b0*/  STS.U16 [R32+UR4+0x200], R19 ;  /* 0x0002001320007988 */ /* 0x0083e20008000404 */
[----:B0-----:R-:W-:-:S04]  /*11c0*/  IMAD.WIDE R8, R34, 0x2, R38 ;  /* 0x0000000222087825 */ /* 0x001fc800078e0226 */
[C---:B-1----:R-:W-:Y:S01]  /*11d0*/  IMAD.WIDE R18, R34.reuse, 0x2, R40 ;  /* 0x0000000222127825 */ /* 0x042fe200078e0228 */
[----:B------:R0:W3:Y:S04]  /*11e0*/  @!P0 LDG.E.U16 R11, desc[UR6][R8.64] ;  /* 0x00000006080b8981 */ /* 0x0000e8000c1e1500 */
[----:B-----5:R1:W-:Y:S04]  /*11f0*/  STS.U16 [R32+UR4+0x600], R35 ;  /* 0x0006002320007988 */ /* 0x0203e80008000404 */
[----:B------:R-:W5:Y:S01]  /*1200*/  @!P0 LDG.E.U16 R10, desc[UR6][R18.64] ;  /* 0x00000006120a8981 */ /* 0x000f62000c1e1500 */
[----:B0-----:R-:W-:-:S03]  /*1210*/  IMAD.WIDE R8, R34, 0x2, R42 ;  /* 0x0000000222087825 */ /* 0x001fc600078e022a */
[----:B----4-:R-:W-:Y:S01]  /*1220*/  STS.U16 [R32+UR4+0x400], R17 ;  /* 0x0004001120007988 */ /* 0x010fe20008000404 */
[----:B-1----:R-:W-:-:S06]  /*1230*/  PRMT R35, RZ, 0x7610, R35 ;  /* 0x00007610ff237816 */ /* 0x002fcc0000000023 */
[----:B------:R-:W4:Y:S01]  /*1240*/  @!P0 LDG.E.U16 R35, desc[UR6][R8.64] ;  /* 0x0000000608238981 */ /* 0x000f22000c1e1500 */
[----:B------:R-:W-:-:S05]  /*1250*/  VIADD R33, R33, 0xffffffff ;  /* 0xffffffff21217836 */ /* 0x000fca0000000000 */
[----:B------:R-:W-:Y:S01]  /*1260*/  ISETP.NE.U32.AND P0, PT, R33, RZ, PT ;  /* 0x000000ff2100720c */ /* 0x000fe20003f05070 */
[----:B------:R-:W-:Y:S01]  /*1270*/  IMAD.WIDE R36, R24, 0x2, R36 ;  /* 0x0000000218247825 */ /* 0x000fe200078e0224 */
[----:B------:R-:W-:-:S03]  /*1280*/  UIADD3 UR5, UR5, -0x40, URZ ;  /* 0xffffffc005057890 */ /* 0x000fc6000fffe03f */
[----:B------:R-:W-:-:S04]  /*1290*/  IMAD.WIDE R42, R24, 0x2, R42 ;  /* 0x00000002182a7825 */ /* 0x000fc800078e022a */
[----:B------:R-:W-:-:S04]  /*12a0*/  IMAD.WIDE R40, R24, 0x2, R40 ;  /* 0x0000000218287825 */ /* 0x000fc800078e0228 */
[----:B------:R-:W-:-:S04]  /*12b0*/  IMAD.WIDE R38, R24, 0x2, R38 ;  /* 0x0000000218267825 */ /* 0x000fc800078e0226 */
[----:B------:R-:W-:Y:S01]  /*12c0*/  IMAD.WIDE R44, R23, 0x2, R44 ;  /* 0x00000002172c7825 */ /* 0x000fe200078e022c */
[----:B--2---:R-:W-:Y:S04]  /*12d0*/  STS.U16 [R31+UR4+0x800], R16 ;  /* 0x000800101f007988 */ /* 0x004fe80008000404 */
[----:B-----5:R-:W-:Y:S04]  /*12e0*/  STS.U16 [R31+UR4+0xc00], R10 ;  /* 0x000c000a1f007988 */ /* 0x020fe80008000404 */
[----:B---3--:R-:W-:Y:S04]  /*12f0*/  STS.U16 [R30+UR4+0xa00], R11 ;  /* 0x000a000b1e007988 */ /* 0x008fe80008000404 */
[----:B----4-:R-:W-:Y:S01]  /*1300*/  STS.U16 [R30+UR4+0xe00], R35 ;  /* 0x000e00231e007988 */ /* 0x010fe20008000404 */
[----:B------:R-:W-:Y:S06]  /*1310*/  BAR.SYNC.DEFER_BLOCKING 0x0 ;  /* 0x0000000000007b1d */ /* 0x000fec0000010000 */
[----:B------:R-:W-:Y:S04]  /*1320*/  LDSM.16.MT88.4 R16, [R29] ;  /* 0x000000001d10783b */ /* 0x000fe80000004200 */
[----:B------:R-:W0:Y:S02]  /*1330*/  LDSM.16.M88.4 R8, [R28+UR4+0x800] ;  /* 0x000800041c08783b */ /* 0x000e240008000200 */
[----:B0-----:R-:W-:Y:S02]  /*1340*/  HMMA.16816.F32 R16, R16, R8, R12 ;  /* 0x000000081010723c */ /* 0x001fe4000000180c */
[----:B------:R-:W0:-:S15]  /*1350*/  LDSM.16.MT88.4 R12, [R29+0x200] ;  /* 0x000200001d0c783b */ /* 0x000e1e0000004200 */
[----:B------:R-:W-:-:S07]  /*1360*/  NOP ;  /* 0x0000000000007918 */ /* 0x000fce0000000000 */
[----:B0-----:R-:W-:Y:S01]  /*1370*/  HMMA.16816.F32 R16, R12, R10, R16 ;  /* 0x0000000a0c10723c */ /* 0x001fe20000001810 */
[----:B------:R-:W-:Y:S04]  /*1380*/  LDSM.16.MT88.4 R8, [R29+0x400] ;  /* 0x000400001d08783b */ /* 0x000fe80000004200 */
[----:B------:R-:W0:-:S15]  /*1390*/  LDSM.16.M88.4 R12, [R27+UR4+0x800] ;  /* 0x000800041b0c783b */ /* 0x000e1e0008000200 */
[----:B------:R-:W-:-:S04]  /*13a0*/  NOP ;  /* 0x0000000000007918 */ /* 0x000fc80000000000 */
[----:B0-----:R-:W-:Y:S01]  /*13b0*/  HMMA.16816.F32 R8, R8, R12, R16 ;  /* 0x0000000c0808723c */ /* 0x001fe20000001810 */
[----:B------:R-:W0:-:S15]  /*13c0*/  LDSM.16.MT88.4 R16, [R29+0x600] ;  /* 0x000600001d10783b */ /* 0x000e1e0000004200 */
[----:B------:R-:W-:-:S08]  /*13d0*/  NOP ;  /* 0x0000000000007918 */ /* 0x000fd00000000000 */
[----:B0-----:R-:W-:Y:S07]  /*13e0*/  HMMA.16816.F32 R12, R16, R14, R8 ;  /* 0x0000000e100c723c */ /* 0x001fee0000001808 */
[----:B------:R-:W-:Y:S01]  /*13f0*/  IMAD.MOV.U32 R18, RZ, RZ, R37 ;  /* 0x000000ffff127224 */ /* 0x000fe200078e0025 */
[----:B------:R-:W-:-:S01]  /*1400*/  NOP ;  /* 0x0000000000007918 */ /* 0x000fc20000000000 */
[----:B------:R-:W-:-:S15]  /*1410*/  @P0 BRA `(.L_x_1) ;  /* 0xfffffff800d00947 */ /* 0x000fde000383ffff */
[----:B------:R-:W-:Y:S02]  /*1420*/  F2FP.F16.F32.PACK_AB R14, R15, R14 ;  /* 0x0000000e0f0e723e */ /* 0x000fe400000000ff */
[----:B------:R-:W-:-:S07]  /*1430*/  F2FP.F16.F32.PACK_AB R5, R13, R12 ;  /* 0x0000000c0d05723e */ /* 0x000fce00000000ff */
.L_x_0:
[----:B------:R-:W0:Y:S01]  /*1440*/  S2R R3, SR_TID.X ;  /* 0x0000000000037919 */ /* 0x000e220000002100 */
[----:B------:R-:W1:Y:S01]  /*1450*/  S2UR UR5, SR_CgaCtaId ;  /* 0x00000000000579c3 */ /* 0x000e620000008800 */
[----:B------:R-:W-:Y:S01]  /*1460*/  UMOV UR4, 0x400 ;  /* 0x0000040000047882 */ /* 0x000fe20000000000 */
[----:B------:R-:W-:-:S06]  /*1470*/  PRMT R13, R5, 0x7610, R13 ;  /* 0x00007610050d7816 */ /* 0x000fcc000000000d */
[----:B------:R-:W-:Y:S01]  /*1480*/  BAR.SYNC.DEFER_BLOCKING 0x0 ;  /* 0x0000000000007b1d */ /* 0x000fe20000010000 */
[----:B------:R-:W-:Y:S02]  /*1490*/  PRMT R8, R5, 0x7632, R8 ;  /* 0x0000763205087816 */ /* 0x000fe40000000008 */
[----:B------:R-:W-:-:S03]  /*14a0*/  LOP3.LUT R25, R25, 0x180, RZ, 0xc0, !PT ;  /* 0x0000018019197812 */ /* 0x000fc600078ec0ff */
[----:B------:R-:W-:Y:S01]  /*14b0*/  ULDC.64 UR8, c[0x0][0x228] ;  /* 0x00008a0000087ab9 */ /* 0x000fe20000000a00 */
[----:B------:R-:W-:Y:S01]  /*14c0*/  ULDC.64 UR10, c[0x0][0x220] ;  /* 0x00008800000a7ab9 */ /* 0x000fe20000000a00 */
[----:B-1----:R-:W-:-:S03]  /*14d0*/  ULEA UR4, UR5, UR4, 0x18 ;  /* 0x0000000405047291 */ /* 0x002fc6000f8ec03f */
[----:B------:R-:W-:Y:S01]  /*14e0*/  ULDC UR5, c[0x0][0x244] ;  /* 0x0000910000057ab9 */ /* 0x000fe20000000800 */
[--C-:B0-----:R-:W-:Y:S01]  /*14f0*/  LOP3.LUT R26, R26, 0x1c, R3.reuse, 0xf8, !PT ;  /* 0x0000001c1a1a7812 */ /* 0x101fe200078ef803 */
[----:B------:R-:W-:Y:S01]  /*1500*/  IMAD.SHL.U32 R6, R3, 0x4, RZ ;  /* 0x0000000403067824 */ /* 0x000fe200078e00ff */
[--C-:B------:R-:W-:Y:S02]  /*1510*/  SHF.R.U32.HI R9, RZ, 0x4, R3.reuse ;  /* 0x00000004ff097819 */ /* 0x100fe40000011603 */
[----:B------:R-:W-:Y:S02]  /*1520*/  SHF.R.U32.HI R7, RZ, 0x4, R3 ;  /* 0x00000004ff077819 */ /* 0x000fe40000011603 */
[----:B------:R-:W-:Y:S02]  /*1530*/  LOP3.LUT R26, R26, 0x2, R9, 0xf8, !PT ;  /* 0x000000021a1a7812 */ /* 0x000fe400078ef809 */
[----:B------:R-:W-:Y:S02]  /*1540*/  SGXT.U32 R7, R7, 0x4 ;  /* 0x000000040707781a */ /* 0x000fe40000000000 */
[----:B------:R-:W-:Y:S01]  /*1550*/  LOP3.LUT R4, R26, 0x40, RZ, 0x3c, !PT ;  /* 0x000000401a047812 */ /* 0x000fe200078e3cff */
[----:B------:R0:W-:Y:S01]  /*1560*/  STS.U16 [R26+UR4], R13 ;  /* 0x0000000d1a007988 */ /* 0x0001e20008000404 */
[----:B------:R-:W-:-:S02]  /*1570*/  LOP3.LUT R2, R2, R7, RZ, 0xfc, !PT ;  /* 0x0000000702027212 */ /* 0x000fc400078efcff */
[----:B------:R-:W-:Y:S01]  /*1580*/  LOP3.LUT R6, R25, 0x7c, R6, 0xf8, !PT ;  /* 0x0000007c19067812 */ /* 0x000fe200078ef806 */
[----:B------:R1:W-:Y:S01]  /*1590*/  STS.U16 [R4+UR4+0x100], R8 ;  /* 0x0001000804007988 */ /* 0x0003e20008000404 */
[----:B------:R-:W-:Y:S02]  /*15a0*/  ISETP.GE.AND P0, PT, R2, UR9, PT ;  /* 0x0000000902007c0c */ /* 0x000fe4000bf06270 */
[----:B------:R-:W-:Y:S02]  /*15b0*/  LOP3.LUT R7, R6, 0x60, R3, 0x78, !PT ;  /* 0x0000006006077812 */ /* 0x000fe400078e7803 */
[----:B------:R-:W-:Y:S01]  /*15c0*/  ISETP.LT.AND P0, PT, R0, UR8, !P0 ;  /* 0x0000000800007c0c */ /* 0x000fe2000c701270 */
[----:B------:R-:W-:Y:S01]  /*15d0*/  ULDC UR8, c[0x0][0x248] ;  /* 0x0000920000087ab9 */ /* 0x000fe20000000800 */
[----:B0-----:R-:W-:Y:S01]  /*15e0*/  PRMT R13, R14, 0x7632, R13 ;  /* 0x000076320e0d7816 */ /* 0x001fe2000000000d */
[----:B------:R-:W-:Y:S01]  /*15f0*/  IMAD R0, R0, UR5, RZ ;  /* 0x0000000500007c24 */ /* 0x000fe2000f8e02ff */
[----:B------:R-:W-:Y:S01]  /*1600*/  SHF.R.U32.HI R5, RZ, 0x6, R3 ;  /* 0x00000006ff057819 */ /* 0x000fe20000011603 */
[----:B------:R-:W-:Y:S01]  /*1610*/  IMAD R3, R2, UR8, RZ ;  /* 0x0000000802037c24 */ /* 0x000fe2000f8e02ff */
[----:B-1----:R-:W-:Y:S01]  /*1620*/  LOP3.LUT R4, R26, 0x20, RZ, 0x3c, !PT ;  /* 0x000000201a047812 */ /* 0x002fe200078e3cff */
[----:B------:R-:W-:Y:S01]  /*1630*/  IMAD.SHL.U32 R2, R0, 0x2, RZ ;  /* 0x0000000200027824 */ /* 0x000fe200078e00ff */
[----:B------:R-:W-:Y:S01]  /*1640*/  LOP3.LUT R26, R26, 0x60, RZ, 0x3c, !PT ;  /* 0x000000601a1a7812 */ /* 0x000fe200078e3cff */
[----:B------:R-:W-:Y:S01]  /*1650*/  IMAD.HI R0, R0, 0x2, RZ ;  /* 0x0000000200007827 */ /* 0x000fe200078e02ff */
[----:B------:R-:W-:Y:S01]  /*1660*/  LOP3.LUT R6, R5, 0x2, RZ, 0xc0, !PT ;  /* 0x0000000205067812 */ /* 0x000fe200078ec0ff */
[----:B------:R0:W-:Y:S02]  /*1670*/  STS.U16 [R4+UR4+0x80], R14 ;  /* 0x0000800e04007988 */ /* 0x0001e40008000404 */
[----:B------:R-:W-:Y:S01]  /*1680*/  IMAD.SHL.U32 R5, R3, 0x2, RZ ;  /* 0x0000000203057824 */ /* 0x000fe200078e00ff */
[----:B------:R-:W-:Y:S01]  /*1690*/  IADD3 R6, R7, UR4, R6 ;  /* 0x0000000407067c10 */ /* 0x000fe2000fffe006 */
[----:B------:R0:W-:Y:S01]  /*16a0*/  STS.U16 [R26+UR4+0x180], R13 ;  /* 0x0001800d1a007988 */ /* 0x0001e20008000404 */
[----:B------:R-:W-:Y:S01]  /*16b0*/  IMAD.HI R3, R3, 0x2, RZ ;  /* 0x0000000203037827 */ /* 0x000fe200078e02ff */
[----:B------:R-:W-:Y:S01]  /*16c0*/  BAR.SYNC.DEFER_BLOCKING 0x0 ;  /* 0x0000000000007b1d */ /* 0x000fe20000010000 */
[----:B------:R-:W-:-:S04]  /*16d0*/  IADD3 R2, P1, P2, R5, UR10, R2 ;  /* 0x0000000a05027c10 */ /* 0x000fc8000fa3e002 */
[----:B------:R-:W-:Y:S01]  /*16e0*/  IADD3.X R3, R3, UR11, R0, P1, P2 ;  /* 0x0000000b03037c10 */ /* 0x000fe20008fe4400 */
[----:B------:R-:W-:Y:S08]  /*16f0*/  @!P0 EXIT ;  /* 0x000000000000894d */ /* 0x000ff00003800000 */
[----:B------:R-:W1:Y:S04]  /*1700*/  LDS.U16 R5, [R6] ;  /* 0x0000000006057984 */ /* 0x000e680000000400 */
[----:B-1----:R-:W-:Y:S01]  /*1710*/  STG.E.U16 desc[UR6][R2.64], R5 ;  /* 0x0000000502007986 */ /* 0x002fe2000c101506 */
[----:B------:R-:W-:Y:S05]  /*1720*/  EXIT ;  /* 0x000000000000794d */ /* 0x000fea0003800000 */
.L_x_2:
[----:B------:R-:W-:-:S00]  /*1730*/  BRA `(.L_x_2) ;  /* 0xfffffffc00fc7947 */ /* 0x000fc0000383ffff */
[----:B------:R-:W-:-:S00]  /*1740*/  NOP ;  /* 0x0000000000007918 */ /* 0x000fc00000000000 */
        /* <DEDUP_REMOVED lines=11> */
.L_x_3:


//--------------------- .nv.shared.matmul_kernel  --------------------------
	.section	.nv.shared.matmul_kernel,"aw",@nobits
	.sectionflags	@""
	.align	16
	.zero		1024


//--------------------- .nv.shared.reserved.0     --------------------------
	.section	.nv.shared.reserved.0,"aw",@nobits
	.weak		__nv_reservedSMEM_offset_0_alias
	.size		__nv_reservedSMEM_offset_0_alias, 0, 0
	.other		__nv_reservedSMEM_offset_0_alias,@"STO_CUDA_RESERVED_SHARED STV_DEFAULT"
__nv_reservedSMEM_offset_0_alias:
	.zero		0


//--------------------- .nv.constant0.matmul_kernel --------------------------
	.section	.nv.constant0.matmul_kernel,"a",@progbits
	.sectionflags	@""
	.align	4
.nv.constant0.matmul_kernel:
	.zero		608


//--------------------- SYMBOLS --------------------------

	.type		.nv.reservedSmem.offset0,@object
	.size		.nv.reservedSmem.offset0,0x4
